	.headerflags	@"EF_CUDA_TEXMODE_UNIFIED EF_CUDA_64BIT_ADDRESS EF_CUDA_ACCELERATORS EF_CUDA_SM90 EF_CUDA_VIRTUAL_SM(EF_CUDA_SM90)"
	.elftype	@"ET_EXEC"


//--------------------- .nv.info                  --------------------------
	.section	.nv.info,"",@"SHT_CUDA_INFO"
	.align	4


	//----- nvinfo : EIATTR_REGCOUNT
	.align		4
        /*0000*/ 	.byte	0x04, 0x2f
        /*0002*/ 	.short	(.L_1 - .L_0)
	.align		4
.L_0:
        /*0004*/ 	.word	index@(triton_poi_fused_constant_pad_nd_0)
        /*0008*/ 	.word	0x0000000c


	//----- nvinfo : EIATTR_MIN_STACK_SIZE
	.align		4
.L_1:
        /*000c*/ 	.byte	0x04, 0x12
        /*000e*/ 	.short	(.L_3 - .L_2)
	.align		4
.L_2:
        /*0010*/ 	.word	index@(triton_poi_fused_constant_pad_nd_0)
        /*0014*/ 	.word	0x00000000


	//----- nvinfo : EIATTR_FRAME_SIZE
	.align		4
.L_3:
        /*0018*/ 	.byte	0x04, 0x11
        /*001a*/ 	.short	(.L_5 - .L_4)
	.align		4
.L_4:
        /*001c*/ 	.word	index@(triton_poi_fused_constant_pad_nd_0)
        /*0020*/ 	.word	0x00000000


	//----- nvinfo : EIATTR_MIN_STACK_SIZE
	.align		4
.L_5:
        /*0024*/ 	.byte	0x04, 0x12
        /*0026*/ 	.short	(.L_7 - .L_6)
	.align		4
.L_6:
        /*0028*/ 	.word	index@(triton_poi_fused_constant_pad_nd_0)
        /*002c*/ 	.word	0x00000000
.L_7:


//--------------------- .nv.info.triton_poi_fused_constant_pad_nd_0 --------------------------
	.section	.nv.info.triton_poi_fused_constant_pad_nd_0,"",@"SHT_CUDA_INFO"
	.sectionflags	@""
	.align	4


	//----- nvinfo : EIATTR_CUDA_API_VERSION
	.align		4
        /*0000*/ 	.byte	0x04, 0x37
        /*0002*/ 	.short	(.L_9 - .L_8)
.L_8:
        /*0004*/ 	.word	0x0000007c


	//----- nvinfo : EIATTR_KPARAM_INFO
	.align		4
.L_9:
        /*0008*/ 	.byte	0x04, 0x17
        /*000a*/ 	.short	(.L_11 - .L_10)
.L_10:
        /*000c*/ 	.word	0x00000000
        /*0010*/ 	.short	0x0002
        /*0012*/ 	.short	0x0010
        /*0014*/ 	.byte	0x00, 0xf0, 0x11, 0x00


	//----- nvinfo : EIATTR_KPARAM_INFO
	.align		4
.L_11:
        /*0018*/ 	.byte	0x04, 0x17
        /*001a*/ 	.short	(.L_13 - .L_12)
.L_12:
        /*001c*/ 	.word	0x00000000
        /*0020*/ 	.short	0x0001
        /*0022*/ 	.short	0x0008
        /*0024*/ 	.byte	0x00, 0xf4, 0x21, 0x00


	//----- nvinfo : EIATTR_KPARAM_INFO
	.align		4
.L_13:
        /*0028*/ 	.byte	0x04, 0x17
        /*002a*/ 	.short	(.L_15 - .L_14)
.L_14:
        /*002c*/ 	.word	0x00000000
        /*0030*/ 	.short	0x0000
        /*0032*/ 	.short	0x0000
        /*0034*/ 	.byte	0x00, 0xf4, 0x21, 0x00


	//----- nvinfo : EIATTR_SPARSE_MMA_MASK
	.align		4
.L_15:
        /*0038*/ 	.byte	0x03, 0x50
        /*003a*/ 	.short	0x0000


	//----- nvinfo : EIATTR_MAXREG_COUNT
	.align		4
        /*003c*/ 	.byte	0x03, 0x1b
        /*003e*/ 	.short	0x00ff


	//----- nvinfo : EIATTR_EXIT_INSTR_OFFSETS
	.align		4
        /*0040*/ 	.byte	0x04, 0x1c
        /*0042*/ 	.short	(.L_17 - .L_16)


	//   ....[0]....
.L_16:
        /*0044*/ 	.word	0x000002b0


	//   ....[1]....
        /*0048*/ 	.word	0x000002d0


	//----- nvinfo : EIATTR_REQNTID
	.align		4
.L_17:
        /*004c*/ 	.byte	0x04, 0x10
        /*004e*/ 	.short	(.L_19 - .L_18)
.L_18:
        /*0050*/ 	.word	0x00000080
        /*0054*/ 	.word	0x00000001
        /*0058*/ 	.word	0x00000001


	//----- nvinfo : EIATTR_CRS_STACK_SIZE
	.align		4
.L_19:
        /*005c*/ 	.byte	0x04, 0x1e
        /*005e*/ 	.short	(.L_21 - .L_20)
.L_20:
        /*0060*/ 	.word	0x00000000


	//----- nvinfo : EIATTR_CBANK_PARAM_SIZE
	.align		4
.L_21:
        /*0064*/ 	.byte	0x03, 0x19
        /*0066*/ 	.short	0x0014


	//----- nvinfo : EIATTR_PARAM_CBANK
	.align		4
        /*0068*/ 	.byte	0x04, 0x0a
        /*006a*/ 	.short	(.L_23 - .L_22)
	.align		4
.L_22:
        /*006c*/ 	.word	index@(.nv.constant0.triton_poi_fused_constant_pad_nd_0)
        /*0070*/ 	.short	0x0210
        /*0072*/ 	.short	0x0014


	//----- nvinfo : EIATTR_SW_WAR
	.align		4
.L_23:
        /*0074*/ 	.byte	0x04, 0x36
        /*0076*/ 	.short	(.L_25 - .L_24)
.L_24:
        /*0078*/ 	.word	0x00000008
.L_25:


//--------------------- .nv.callgraph             --------------------------
	.section	.nv.callgraph,"",@"SHT_CUDA_CALLGRAPH"
	.align	4
	.sectionentsize	8
	.align		4
        /*0000*/ 	.word	0x00000000
	.align		4
        /*0004*/ 	.word	0xffffffff
	.align		4
        /*0008*/ 	.word	0x00000000
	.align		4
        /*000c*/ 	.word	0xfffffffe
	.align		4
        /*0010*/ 	.word	0x00000000
	.align		4
        /*0014*/ 	.word	0xfffffffd
	.align		4
        /*0018*/ 	.word	0x00000000
	.align		4
        /*001c*/ 	.word	0xfffffffc


//--------------------- .text.triton_poi_fused_constant_pad_nd_0 --------------------------
	.section	.text.triton_poi_fused_constant_pad_nd_0,"ax",@progbits
	.align	128
        .global         triton_poi_fused_constant_pad_nd_0
        .type           triton_poi_fused_constant_pad_nd_0,@function
        .size           triton_poi_fused_constant_pad_nd_0,(.L_x_3 - triton_poi_fused_constant_pad_nd_0)
        .other          triton_poi_fused_constant_pad_nd_0,@"STO_CUDA_ENTRY STV_DEFAULT"
triton_poi_fused_constant_pad_nd_0:
.text.triton_poi_fused_constant_pad_nd_0:
[----:B------:R-:W0:Y:S02]  /*0000*/  LDC R1, c[0x0][0x28] ;  /* 0x00000a00ff017b82 */ /* 0x000e240000000800 */
[----:B------:R-:W1:Y:S01]  /*0010*/  S2R R2, SR_TID.X ;  /* 0x0000000000027919 */ /* 0x000e620000002100 */
[----:B------:R-:W-:Y:S01]  /*0020*/  ULDC.64 UR4, c[0x0][0x210] ;  /* 0x0000840000047ab9 */ /* 0x000fe20000000a00 */
[----:B------:R-:W-:Y:S01]  /*0030*/  BSSY B0, `(.L_x_0) ;  /* 0x0000026000007945 */ /* 0x000fe20003800000 */
[----:B------:R-:W2:Y:S01]  /*0040*/  S2R R3, SR_CTAID.X ;  /* 0x0000000000037919 */ /* 0x000ea20000002500 */
[----:B-1----:R-:W-:-:S05]  /*0050*/  LOP3.LUT R2, R2, 0x7f, RZ, 0xc0, !PT ;  /* 0x0000007f02027812 */ /* 0x002fca00078ec0ff */
[----:B--2---:R-:W-:Y:S02]  /*0060*/  IMAD R3, R3, 0x80, R2 ;  /* 0x0000008003037824 */ /* 0x004fe400078e0202 */
[----:B------:R-:W-:Y:S02]  /*0070*/  IMAD.MOV.U32 R2, RZ, RZ, RZ ;  /* 0x000000ffff027224 */ /* 0x000fe400078e00ff */
[----:B------:R-:W-:-:S04]  /*0080*/  IMAD.HI R0, R3, 0x5397829d, RZ ;  /* 0x5397829d03007827 */ /* 0x000fc800078e02ff */
[----:B------:R-:W-:-:S05]  /*0090*/  IMAD.HI R4, R3, -0x6db6db6d, R2 ;  /* 0x9249249303047827 */ /* 0x000fca00078e0202 */
[----:B------:R-:W-:-:S04]  /*00a0*/  SHF.R.U32.HI R5, RZ, 0x1f, R4 ;  /* 0x0000001fff057819 */ /* 0x000fc80000011604 */
[----:B------:R-:W-:Y:S01]  /*00b0*/  LEA.HI.SX32 R5, R4, R5, 0x1e ;  /* 0x0000000504057211 */ /* 0x000fe200078ff2ff */
[----:B------:R-:W-:-:S04]  /*00c0*/  IMAD.MOV.U32 R4, RZ, RZ, RZ ;  /* 0x000000ffff047224 */ /* 0x000fc800078e00ff */
[----:B------:R-:W-:-:S04]  /*00d0*/  IMAD.HI R2, R5, -0x6db6db6d, R4 ;  /* 0x9249249305027827 */ /* 0x000fc800078e0204 */
[----:B------:R-:W-:Y:S01]  /*00e0*/  IMAD R6, R5, -0x7, R3 ;  /* 0xfffffff905067824 */ /* 0x000fe200078e0203 */
[----:B------:R-:W-:-:S03]  /*00f0*/  SHF.R.U32.HI R7, RZ, 0x1f, R2 ;  /* 0x0000001fff077819 */ /* 0x000fc60000011602 */
[----:B------:R-:W-:Y:S01]  /*0100*/  VIADD R9, R6, 0xffffffff ;  /* 0xffffffff06097836 */ /* 0x000fe20000000000 */
[----:B------:R-:W-:Y:S02]  /*0110*/  LEA.HI.SX32 R4, R2, R7, 0x1e ;  /* 0x0000000702047211 */ /* 0x000fe400078ff2ff */
[----:B------:R-:W-:-:S03]  /*0120*/  SHF.R.U32.HI R7, RZ, 0x1f, R0 ;  /* 0x0000001fff077819 */ /* 0x000fc60000011600 */
[----:B------:R-:W-:Y:S01]  /*0130*/  IMAD R2, R4, -0x7, R5 ;  /* 0xfffffff904027824 */ /* 0x000fe200078e0205 */
[----:B------:R-:W-:Y:S01]  /*0140*/  LEA.HI R7, R0, R7, RZ, 0x1c ;  /* 0x0000000700077211 */ /* 0x000fe200078fe0ff */
[----:B------:R-:W1:Y:S02]  /*0150*/  LDC.64 R4, c[0x0][0x218] ;  /* 0x00008600ff047b82 */ /* 0x000e640000000a00 */
[C---:B------:R-:W-:Y:S02]  /*0160*/  VIADD R0, R2.reuse, 0xffffffff ;  /* 0xffffffff02007836 */ /* 0x040fe40000000000 */
[----:B------:R-:W-:Y:S02]  /*0170*/  IMAD.SHL.U32 R8, R7, 0x10, RZ ;  /* 0x0000001007087824 */ /* 0x000fe400078e00ff */
[----:B------:R-:W-:Y:S01]  /*0180*/  IMAD.SHL.U32 R7, R2, 0x4, RZ ;  /* 0x0000000402077824 */ /* 0x000fe200078e00ff */
[----:B------:R-:W-:Y:S02]  /*0190*/  LOP3.LUT R0, R0, R9, RZ, 0xfc, !PT ;  /* 0x0000000900007212 */ /* 0x000fe400078efcff */
[----:B------:R-:W-:-:S02]  /*01a0*/  SHF.R.S32.HI R2, RZ, 0x1f, R8 ;  /* 0x0000001fff027819 */ /* 0x000fc40000011408 */
[----:B------:R-:W-:Y:S01]  /*01b0*/  ISETP.GE.U32.AND P0, PT, R0, 0x4, PT ;  /* 0x000000040000780c */ /* 0x000fe20003f06070 */
[----:B------:R-:W-:Y:S01]  /*01c0*/  IMAD.MOV.U32 R0, RZ, RZ, RZ ;  /* 0x000000ffff007224 */ /* 0x000fe200078e00ff */
[----:B------:R-:W-:Y:S02]  /*01d0*/  IADD3 R8, P1, P2, R7, R6, R8 ;  /* 0x0000000607087210 */ /* 0x000fe40007a3e008 */
[----:B------:R-:W-:Y:S02]  /*01e0*/  ISETP.LT.AND P0, PT, R3, 0x310, !P0 ;  /* 0x000003100300780c */ /* 0x000fe40004701270 */
[----:B------:R-:W-:Y:S02]  /*01f0*/  SHF.R.S32.HI R6, RZ, 0x1f, R6 ;  /* 0x0000001fff067819 */ /* 0x000fe40000011406 */
[----:B------:R-:W-:-:S04]  /*0200*/  SHF.R.S32.HI R7, RZ, 0x1f, R7 ;  /* 0x0000001fff077819 */ /* 0x000fc80000011407 */
[----:B------:R-:W-:Y:S01]  /*0210*/  IADD3.X R7, R7, R6, R2, P1, P2 ;  /* 0x0000000607077210 */ /* 0x000fe20000fe4402 */
[C---:B-1----:R-:W-:Y:S01]  /*0220*/  IMAD.WIDE R4, R3.reuse, 0x4, R4 ;  /* 0x0000000403047825 */ /* 0x042fe200078e0204 */
[C---:B------:R-:W-:Y:S02]  /*0230*/  LEA R6, P2, R8.reuse, UR4, 0x2 ;  /* 0x0000000408067c11 */ /* 0x040fe4000f8410ff */
[----:B------:R-:W-:Y:S02]  /*0240*/  ISETP.GE.AND P1, PT, R3, 0x310, PT ;  /* 0x000003100300780c */ /* 0x000fe40003f26270 */
[----:B------:R-:W-:Y:S01]  /*0250*/  LEA.HI.X R7, R8, UR5, R7, 0x2, P2 ;  /* 0x0000000508077c11 */ /* 0x000fe200090f1407 */
[----:B------:R-:W-:Y:S01]  /*0260*/  ULDC.64 UR4, c[0x0][0x208] ;  /* 0x0000820000047ab9 */ /* 0x000fe20000000a00 */
[----:B------:R-:W-:Y:S09]  /*0270*/  @!P0 BRA `(.L_x_1) ;  /* 0x0000000000048947 */ /* 0x000ff20003800000 */
[----:B------:R1:W5:Y:S02]  /*0280*/  LDG.E R0, desc[UR4][R6.64+-0x14] ;  /* 0xffffec0406007981 */ /* 0x000364000c1e1900 */
.L_x_1:
[----:B------:R-:W-:Y:S05]  /*0290*/  BSYNC B0 ;  /* 0x0000000000007941 */ /* 0x000fea0003800000 */
.L_x_0:
[----:B-----5:R-:W-:Y:S01]  /*02a0*/  SEL R3, R0, RZ, P0 ;  /* 0x000000ff00037207 */ /* 0x020fe20000000000 */
[----:B------:R-:W-:Y:S06]  /*02b0*/  @P1 EXIT ;  /* 0x000000000000194d */ /* 0x000fec0003800000 */
[----:B------:R-:W-:Y:S01]  /*02c0*/  STG.E desc[UR4][R4.64], R3 ;  /* 0x0000000304007986 */ /* 0x000fe2000c101904 */
[----:B------:R-:W-:Y:S05]  /*02d0*/  EXIT ;  /* 0x000000000000794d */ /* 0x000fea0003800000 */
.L_x_2:
[----:B------:R-:W-:-:S00]  /*02e0*/  BRA `(.L_x_2) ;  /* 0xfffffffc00fc7947 */ /* 0x000fc0000383ffff */
[----:B------:R-:W-:-:S00]  /*02f0*/  NOP ;  /* 0x0000000000007918 */ /* 0x000fc00000000000 */
        /* <DEDUP_REMOVED lines=8> */
.L_x_3:


//--------------------- .nv.constant0.triton_poi_fused_constant_pad_nd_0 --------------------------
	.section	.nv.constant0.triton_poi_fused_constant_pad_nd_0,"a",@progbits
	.sectionflags	@""
	.align	4
.nv.constant0.triton_poi_fused_constant_pad_nd_0:
	.zero		548
